//
// Generated by NVIDIA NVVM Compiler
//
// Compiler Build ID: CL-36424714
// Cuda compilation tools, release 13.0, V13.0.88
// Based on NVVM 20.0.0
//

.version 9.0
.target sm_100
.address_size 64

	// .globl	default_function_kernel

.visible .entry default_function_kernel(
	.param .u64 .ptr .align 1 default_function_kernel_param_0,
	.param .u64 .ptr .align 1 default_function_kernel_param_1,
	.param .u64 .ptr .align 1 default_function_kernel_param_2
)
.maxntid 40
{
	.reg .b32 	%r<4>;
	.reg .b32 	%f<4>;
	.reg .b64 	%rd<11>;

	ld.param.u64 	%rd1, [default_function_kernel_param_0];
	ld.param.u64 	%rd2, [default_function_kernel_param_1];
	ld.param.u64 	%rd3, [default_function_kernel_param_2];
	cvta.to.global.u64 	%rd4, %rd1;
	cvta.to.global.u64 	%rd5, %rd3;
	cvta.to.global.u64 	%rd6, %rd2;
	mov.u32 	%r1, %ctaid.x;
	mov.u32 	%r2, %tid.x;
	mad.lo.s32 	%r3, %r1, 40, %r2;
	mul.wide.u32 	%rd7, %r3, 4;
	add.s64 	%rd8, %rd6, %rd7;
	ld.global.nc.f32 	%f1, [%rd8];
	add.s64 	%rd9, %rd5, %rd7;
	ld.global.nc.f32 	%f2, [%rd9];
	add.f32 	%f3, %f1, %f2;
	add.s64 	%rd10, %rd4, %rd7;
	st.global.f32 	[%rd10], %f3;
	ret;

}


// ===== COMPILED SASS (sm_100) =====

	.target	sm_100

	.elftype	@"ET_EXEC"


//--------------------- .note.nv.tkinfo           --------------------------
	.section	.note.nv.tkinfo,"",@"SHT_NOTE"
	.sectionflags	@"SHF_NOTE_NV_TKINFO"
	.tkinfo
        /*0018*/ 	.word	0x00000002
        /*0030*/ 	.string	""
        /*0030*/ 	.string	"ptxas"
        /*0030*/ 	.string	"Cuda compilation tools, release 13.0, V13.0.88"
        /*0030*/ 	.string	"Build cuda_13.0.r13.0/compiler.36424714_0"
        /*0030*/ 	.string	"-arch sm_100 -m 64 "



//--------------------- .note.nv.cuinfo           --------------------------
	.section	.note.nv.cuinfo,"",@"SHT_NOTE"
	.sectionflags	@"SHF_NOTE_NV_CUINFO"
        /*0018*/ 	.short	0x0002
        /*001a*/ 	.short	0x0064
        /*001c*/ 	.short	0x0082
	.zero		2


//--------------------- .nv.info                  --------------------------
	.section	.nv.info,"",@"SHT_CUDA_INFO"
	.align	4


	//----- nvinfo : EIATTR_REGCOUNT
	.align		4
        /*0000*/ 	.byte	0x04, 0x2f
        /*0002*/ 	.short	(.L_1 - .L_0)
	.align		4
.L_0:
        /*0004*/ 	.word	index@(default_function_kernel)
        /*0008*/ 	.word	0x0000000c


	//----- nvinfo : EIATTR_FRAME_SIZE
	.align		4
.L_1:
        /*000c*/ 	.byte	0x04, 0x11
        /*000e*/ 	.short	(.L_3 - .L_2)
	.align		4
.L_2:
        /*0010*/ 	.word	index@(default_function_kernel)
        /*0014*/ 	.word	0x00000000


	//----- nvinfo : EIATTR_MIN_STACK_SIZE
	.align		4
.L_3:
        /*0018*/ 	.byte	0x04, 0x12
        /*001a*/ 	.short	(.L_5 - .L_4)
	.align		4
.L_4:
        /*001c*/ 	.word	index@(default_function_kernel)
        /*0020*/ 	.word	0x00000000
.L_5:


//--------------------- .nv.compat                --------------------------
	.section	.nv.compat,"",@"SHT_CUDA_COMPAT_INFO"
	.align	4
        /*0000*/ 	.byte	0x02, 0x09, 0x00, 0x00, 0x02, 0x02, 0x01, 0x00, 0x02, 0x05, 0x05, 0x00, 0x03, 0x07, 0x01, 0x01
        /*0010*/ 	.byte	0x02, 0x03, 0x00, 0x00, 0x02, 0x06, 0x01, 0x00, 0x04, 0x0b, 0x08, 0x00, 0x09, 0x00, 0x00, 0x00
        /*0020*/ 	.byte	0x00, 0x00, 0x00, 0x00


//--------------------- .nv.info.default_function_kernel --------------------------
	.section	.nv.info.default_function_kernel,"",@"SHT_CUDA_INFO"
	.sectionflags	@""
	.align	4


	//----- nvinfo : EIATTR_CUDA_API_VERSION
	.align		4
        /*0000*/ 	.byte	0x04, 0x37
        /*0002*/ 	.short	(.L_7 - .L_6)
.L_6:
        /*0004*/ 	.word	0x00000082


	//----- nvinfo : EIATTR_KPARAM_INFO
	.align		4
.L_7:
        /*0008*/ 	.byte	0x04, 0x17
        /*000a*/ 	.short	(.L_9 - .L_8)
.L_8:
        /*000c*/ 	.word	0x00000000
        /*0010*/ 	.short	0x0002
        /*0012*/ 	.short	0x0010
        /*0014*/ 	.byte	0x00, 0xf5, 0x21, 0x00


	//----- nvinfo : EIATTR_KPARAM_INFO
	.align		4
.L_9:
        /*0018*/ 	.byte	0x04, 0x17
        /*001a*/ 	.short	(.L_11 - .L_10)
.L_10:
        /*001c*/ 	.word	0x00000000
        /*0020*/ 	.short	0x0001
        /*0022*/ 	.short	0x0008
        /*0024*/ 	.byte	0x00, 0xf5, 0x21, 0x00


	//----- nvinfo : EIATTR_KPARAM_INFO
	.align		4
.L_11:
        /*0028*/ 	.byte	0x04, 0x17
        /*002a*/ 	.short	(.L_13 - .L_12)
.L_12:
        /*002c*/ 	.word	0x00000000
        /*0030*/ 	.short	0x0000
        /*0032*/ 	.short	0x0000
        /*0034*/ 	.byte	0x00, 0xf5, 0x21, 0x00


	//----- nvinfo : EIATTR_SPARSE_MMA_MASK
	.align		4
.L_13:
        /*0038*/ 	.byte	0x03, 0x50
        /*003a*/ 	.short	0x0000


	//----- nvinfo : EIATTR_MAXREG_COUNT
	.align		4
        /*003c*/ 	.byte	0x03, 0x1b
        /*003e*/ 	.short	0x00ff


	//----- nvinfo : EIATTR_MERCURY_ISA_VERSION
	.align		4
        /*0040*/ 	.byte	0x03, 0x5f
        /*0042*/ 	.short	0x0101


	//----- nvinfo : EIATTR_VRC_CTA_INIT_COUNT
	.align		4
        /*0044*/ 	.byte	0x02, 0x4a
	.zero		1
	.zero		1


	//----- nvinfo : EIATTR_EXIT_INSTR_OFFSETS
	.align		4
        /*0048*/ 	.byte	0x04, 0x1c
        /*004a*/ 	.short	(.L_15 - .L_14)


	//   ....[0]....
.L_14:
        /*004c*/ 	.word	0x000000f0


	//----- nvinfo : EIATTR_MAX_THREADS
	.align		4
.L_15:
        /*0050*/ 	.byte	0x04, 0x05
        /*0052*/ 	.short	(.L_17 - .L_16)
.L_16:
        /*0054*/ 	.word	0x00000028
        /*0058*/ 	.word	0x00000001
        /*005c*/ 	.word	0x00000001


	//----- nvinfo : EIATTR_CBANK_PARAM_SIZE
	.align		4
.L_17:
        /*0060*/ 	.byte	0x03, 0x19
        /*0062*/ 	.short	0x0018


	//----- nvinfo : EIATTR_PARAM_CBANK
	.align		4
        /*0064*/ 	.byte	0x04, 0x0a
        /*0066*/ 	.short	(.L_19 - .L_18)
	.align		4
.L_18:
        /*0068*/ 	.word	index@(.nv.constant0.default_function_kernel)
        /*006c*/ 	.short	0x0380
        /*006e*/ 	.short	0x0018


	//----- nvinfo : EIATTR_SW_WAR
	.align		4
.L_19:
        /*0070*/ 	.byte	0x04, 0x36
        /*0072*/ 	.short	(.L_21 - .L_20)
.L_20:
        /*0074*/ 	.word	0x00000008
.L_21:


//--------------------- .nv.callgraph             --------------------------
	.section	.nv.callgraph,"",@"SHT_CUDA_CALLGRAPH"
	.align	4
	.sectionentsize	8
	.align		4
        /*0000*/ 	.word	0x00000000
	.align		4
        /*0004*/ 	.word	0xffffffff
	.align		4
        /*0008*/ 	.word	0x00000000
	.align		4
        /*000c*/ 	.word	0xfffffffe
	.align		4
        /*0010*/ 	.word	0x00000000
	.align		4
        /*0014*/ 	.word	0xfffffffd
	.align		4
        /*0018*/ 	.word	0x00000000
	.align		4
        /*001c*/ 	.word	0xfffffffc


//--------------------- .text.default_function_kernel --------------------------
	.section	.text.default_function_kernel,"ax",@progbits
	.align	128
        .global         default_function_kernel
        .type           default_function_kernel,@function
        .size           default_function_kernel,(.L_x_1 - default_function_kernel)
        .other          default_function_kernel,@"STO_CUDA_ENTRY STV_DEFAULT"
default_function_kernel:
.text.default_function_kernel:
[----:B------:R-:W-:Y:S01]  /*0000*/  LDC R1, c[0x0][0x37c] ;  /* 0x0000df00ff017b82 */ /* 0x000fe20000000800 */
[----:B------:R-:W0:Y:S07]  /*0010*/  S2R R9, SR_CTAID.X ;  /* 0x0000000000097919 */ /* 0x000e2e0000002500 */
[----:B------:R-:W1:Y:S01]  /*0020*/  LDC.64 R2, c[0x0][0x388] ;  /* 0x0000e200ff027b82 */ /* 0x000e620000000a00 */
[----:B------:R-:W2:Y:S01]  /*0030*/  LDCU.64 UR4, c[0x0][0x358] ;  /* 0x00006b00ff0477ac */ /* 0x000ea20008000a00 */
[----:B------:R-:W0:Y:S06]  /*0040*/  S2R R0, SR_TID.X ;  /* 0x0000000000007919 */ /* 0x000e2c0000002100 */
[----:B------:R-:W3:Y:S08]  /*0050*/  LDC.64 R4, c[0x0][0x390] ;  /* 0x0000e400ff047b82 */ /* 0x000ef00000000a00 */
[----:B------:R-:W4:Y:S01]  /*0060*/  LDC.64 R6, c[0x0][0x380] ;  /* 0x0000e000ff067b82 */ /* 0x000f220000000a00 */
[----:B0-----:R-:W-:-:S04]  /*0070*/  IMAD R9, R9, 0x28, R0 ;  /* 0x0000002809097824 */ /* 0x001fc800078e0200 */
[----:B-1----:R-:W-:-:S04]  /*0080*/  IMAD.WIDE.U32 R2, R9, 0x4, R2 ;  /* 0x0000000409027825 */ /* 0x002fc800078e0002 */
[C---:B---3--:R-:W-:Y:S02]  /*0090*/  IMAD.WIDE.U32 R4, R9.reuse, 0x4, R4 ;  /* 0x0000000409047825 */ /* 0x048fe400078e0004 */
[----:B--2---:R-:W2:Y:S04]  /*00a0*/  LDG.E.CONSTANT R2, desc[UR4][R2.64] ;  /* 0x0000000402027981 */ /* 0x004ea8000c1e9900 */
[----:B------:R-:W2:Y:S01]  /*00b0*/  LDG.E.CONSTANT R5, desc[UR4][R4.64] ;  /* 0x0000000404057981 */ /* 0x000ea2000c1e9900 */
[----:B----4-:R-:W-:-:S04]  /*00c0*/  IMAD.WIDE.U32 R6, R9, 0x4, R6 ;  /* 0x0000000409067825 */ /* 0x010fc800078e0006 */
[----:B--2---:R-:W-:-:S05]  /*00d0*/  FADD R9, R2, R5 ;  /* 0x0000000502097221 */ /* 0x004fca0000000000 */
[----:B------:R-:W-:Y:S01]  /*00e0*/  STG.E desc[UR4][R6.64], R9 ;  /* 0x0000000906007986 */ /* 0x000fe2000c101904 */
[----:B------:R-:W-:Y:S05]  /*00f0*/  EXIT ;  /* 0x000000000000794d */ /* 0x000fea0003800000 */
.L_x_0:
[----:B------:R-:W-:-:S00]  /*0100*/  BRA `(.L_x_0) ;  /* 0xfffffffc00fc7947 */ /* 0x000fc0000383ffff */
[----:B------:R-:W-:-:S00]  /*0110*/  NOP ;  /* 0x0000000000007918 */ /* 0x000fc00000000000 */
        /* <DEDUP_REMOVED lines=14> */
.L_x_1:


//--------------------- .nv.shared.reserved.0     --------------------------
	.section	.nv.shared.reserved.0,"aw",@nobits
	.weak		__nv_reservedSMEM_offset_0_alias
	.size		__nv_reservedSMEM_offset_0_alias, 0, 64
	.other		__nv_reservedSMEM_offset_0_alias,@"STO_CUDA_RESERVED_SHARED STV_DEFAULT"
__nv_reservedSMEM_offset_0_alias:
	.zero		0
	.zero		64


//--------------------- .nv.constant0.default_function_kernel --------------------------
	.section	.nv.constant0.default_function_kernel,"a",@progbits
	.sectionflags	@""
	.align	4
.nv.constant0.default_function_kernel:
	.zero		920


//--------------------- SYMBOLS --------------------------

	.type		.nv.reservedSmem.offset0,@object
	.size		.nv.reservedSmem.offset0,0x4
